//
// Generated by NVIDIA NVVM Compiler
//
// Compiler Build ID: CL-36424714
// Cuda compilation tools, release 13.0, V13.0.88
// Based on NVVM 20.0.0
//

.version 9.0
.target sm_100
.address_size 64

	// .globl	_Z7dkernelPjj

.visible .entry _Z7dkernelPjj(
	.param .u64 .ptr .align 1 _Z7dkernelPjj_param_0,
	.param .u32 _Z7dkernelPjj_param_1
)
{
	.reg .pred 	%p<2>;
	.reg .b32 	%r<8>;
	.reg .b64 	%rd<5>;

	ld.param.u64 	%rd1, [_Z7dkernelPjj_param_0];
	ld.param.u32 	%r2, [_Z7dkernelPjj_param_1];
	mov.u32 	%r3, %ctaid.x;
	mov.u32 	%r4, %ntid.x;
	mov.u32 	%r5, %tid.x;
	mad.lo.s32 	%r1, %r3, %r4, %r5;
	setp.ge.u32 	%p1, %r1, %r2;
	@%p1 bra 	$L__BB0_2;
	cvta.to.global.u64 	%rd2, %rd1;
	mul.wide.u32 	%rd3, %r1, 4;
	add.s64 	%rd4, %rd2, %rd3;
	ld.global.u32 	%r6, [%rd4];
	add.s32 	%r7, %r6, 1;
	st.global.u32 	[%rd4], %r7;
$L__BB0_2:
	ret;

}


// ===== COMPILED SASS (sm_100) =====

	.target	sm_100

	.elftype	@"ET_EXEC"


//--------------------- .note.nv.tkinfo           --------------------------
	.section	.note.nv.tkinfo,"",@"SHT_NOTE"
	.sectionflags	@"SHF_NOTE_NV_TKINFO"
	.tkinfo
        /*0018*/ 	.word	0x00000002
        /*0030*/ 	.string	""
        /*0030*/ 	.string	"ptxas"
        /*0030*/ 	.string	"Cuda compilation tools, release 13.0, V13.0.88"
        /*0030*/ 	.string	"Build cuda_13.0.r13.0/compiler.36424714_0"
        /*0030*/ 	.string	"-arch sm_100 -m 64 "



//--------------------- .note.nv.cuinfo           --------------------------
	.section	.note.nv.cuinfo,"",@"SHT_NOTE"
	.sectionflags	@"SHF_NOTE_NV_CUINFO"
        /*0018*/ 	.short	0x0002
        /*001a*/ 	.short	0x0064
        /*001c*/ 	.short	0x0082
	.zero		2


//--------------------- .nv.info                  --------------------------
	.section	.nv.info,"",@"SHT_CUDA_INFO"
	.align	4


	//----- nvinfo : EIATTR_REGCOUNT
	.align		4
        /*0000*/ 	.byte	0x04, 0x2f
        /*0002*/ 	.short	(.L_1 - .L_0)
	.align		4
.L_0:
        /*0004*/ 	.word	index@(_Z7dkernelPjj)
        /*0008*/ 	.word	0x00000008


	//----- nvinfo : EIATTR_FRAME_SIZE
	.align		4
.L_1:
        /*000c*/ 	.byte	0x04, 0x11
        /*000e*/ 	.short	(.L_3 - .L_2)
	.align		4
.L_2:
        /*0010*/ 	.word	index@(_Z7dkernelPjj)
        /*0014*/ 	.word	0x00000000


	//----- nvinfo : EIATTR_MIN_STACK_SIZE
	.align		4
.L_3:
        /*0018*/ 	.byte	0x04, 0x12
        /*001a*/ 	.short	(.L_5 - .L_4)
	.align		4
.L_4:
        /*001c*/ 	.word	index@(_Z7dkernelPjj)
        /*0020*/ 	.word	0x00000000
.L_5:


//--------------------- .nv.compat                --------------------------
	.section	.nv.compat,"",@"SHT_CUDA_COMPAT_INFO"
	.align	4
        /*0000*/ 	.byte	0x02, 0x09, 0x00, 0x00, 0x02, 0x02, 0x01, 0x00, 0x02, 0x05, 0x05, 0x00, 0x03, 0x07, 0x01, 0x01
        /*0010*/ 	.byte	0x02, 0x03, 0x00, 0x00, 0x02, 0x06, 0x01, 0x00, 0x04, 0x0b, 0x08, 0x00, 0x09, 0x00, 0x00, 0x00
        /*0020*/ 	.byte	0x00, 0x00, 0x00, 0x00


//--------------------- .nv.info._Z7dkernelPjj    --------------------------
	.section	.nv.info._Z7dkernelPjj,"",@"SHT_CUDA_INFO"
	.sectionflags	@""
	.align	4


	//----- nvinfo : EIATTR_CUDA_API_VERSION
	.align		4
        /*0000*/ 	.byte	0x04, 0x37
        /*0002*/ 	.short	(.L_7 - .L_6)
.L_6:
        /*0004*/ 	.word	0x00000082


	//----- nvinfo : EIATTR_KPARAM_INFO
	.align		4
.L_7:
        /*0008*/ 	.byte	0x04, 0x17
        /*000a*/ 	.short	(.L_9 - .L_8)
.L_8:
        /*000c*/ 	.word	0x00000000
        /*0010*/ 	.short	0x0001
        /*0012*/ 	.short	0x0008
        /*0014*/ 	.byte	0x00, 0xf0, 0x11, 0x00


	//----- nvinfo : EIATTR_KPARAM_INFO
	.align		4
.L_9:
        /*0018*/ 	.byte	0x04, 0x17
        /*001a*/ 	.short	(.L_11 - .L_10)
.L_10:
        /*001c*/ 	.word	0x00000000
        /*0020*/ 	.short	0x0000
        /*0022*/ 	.short	0x0000
        /*0024*/ 	.byte	0x00, 0xf5, 0x21, 0x00


	//----- nvinfo : EIATTR_SPARSE_MMA_MASK
	.align		4
.L_11:
        /*0028*/ 	.byte	0x03, 0x50
        /*002a*/ 	.short	0x0000


	//----- nvinfo : EIATTR_MAXREG_COUNT
	.align		4
        /*002c*/ 	.byte	0x03, 0x1b
        /*002e*/ 	.short	0x00ff


	//----- nvinfo : EIATTR_MERCURY_ISA_VERSION
	.align		4
        /*0030*/ 	.byte	0x03, 0x5f
        /*0032*/ 	.short	0x0101


	//----- nvinfo : EIATTR_VRC_CTA_INIT_COUNT
	.align		4
        /*0034*/ 	.byte	0x02, 0x4a
	.zero		1
	.zero		1


	//----- nvinfo : EIATTR_EXIT_INSTR_OFFSETS
	.align		4
        /*0038*/ 	.byte	0x04, 0x1c
        /*003a*/ 	.short	(.L_13 - .L_12)


	//   ....[0]....
.L_12:
        /*003c*/ 	.word	0x00000070


	//   ....[1]....
        /*0040*/ 	.word	0x000000e0


	//----- nvinfo : EIATTR_CBANK_PARAM_SIZE
	.align		4
.L_13:
        /*0044*/ 	.byte	0x03, 0x19
        /*0046*/ 	.short	0x000c


	//----- nvinfo : EIATTR_PARAM_CBANK
	.align		4
        /*0048*/ 	.byte	0x04, 0x0a
        /*004a*/ 	.short	(.L_15 - .L_14)
	.align		4
.L_14:
        /*004c*/ 	.word	index@(.nv.constant0._Z7dkernelPjj)
        /*0050*/ 	.short	0x0380
        /*0052*/ 	.short	0x000c


	//----- nvinfo : EIATTR_SW_WAR
	.align		4
.L_15:
        /*0054*/ 	.byte	0x04, 0x36
        /*0056*/ 	.short	(.L_17 - .L_16)
.L_16:
        /*0058*/ 	.word	0x00000008
.L_17:


//--------------------- .nv.callgraph             --------------------------
	.section	.nv.callgraph,"",@"SHT_CUDA_CALLGRAPH"
	.align	4
	.sectionentsize	8
	.align		4
        /*0000*/ 	.word	0x00000000
	.align		4
        /*0004*/ 	.word	0xffffffff
	.align		4
        /*0008*/ 	.word	0x00000000
	.align		4
        /*000c*/ 	.word	0xfffffffe
	.align		4
        /*0010*/ 	.word	0x00000000
	.align		4
        /*0014*/ 	.word	0xfffffffd
	.align		4
        /*0018*/ 	.word	0x00000000
	.align		4
        /*001c*/ 	.word	0xfffffffc


//--------------------- .text._Z7dkernelPjj       --------------------------
	.section	.text._Z7dkernelPjj,"ax",@progbits
	.align	128
        .global         _Z7dkernelPjj
        .type           _Z7dkernelPjj,@function
        .size           _Z7dkernelPjj,(.L_x_1 - _Z7dkernelPjj)
        .other          _Z7dkernelPjj,@"STO_CUDA_ENTRY STV_DEFAULT"
_Z7dkernelPjj:
.text._Z7dkernelPjj:
[----:B------:R-:W-:Y:S01]  /*0000*/  LDC R1, c[0x0][0x37c] ;  /* 0x0000df00ff017b82 */ /* 0x000fe20000000800 */
[----:B------:R-:W0:Y:S07]  /*0010*/  S2R R0, SR_TID.X ;  /* 0x0000000000007919 */ /* 0x000e2e0000002100 */
[----:B------:R-:W0:Y:S01]  /*0020*/  S2UR UR4, SR_CTAID.X ;  /* 0x00000000000479c3 */ /* 0x000e220000002500 */
[----:B------:R-:W1:Y:S07]  /*0030*/  LDCU UR5, c[0x0][0x388] ;  /* 0x00007100ff0577ac */ /* 0x000e6e0008000800 */
[----:B------:R-:W0:Y:S02]  /*0040*/  LDC R5, c[0x0][0x360] ;  /* 0x0000d800ff057b82 */ /* 0x000e240000000800 */
[----:B0-----:R-:W-:-:S05]  /*0050*/  IMAD R5, R5, UR4, R0 ;  /* 0x0000000405057c24 */ /* 0x001fca000f8e0200 */
[----:B-1----:R-:W-:-:S13]  /*0060*/  ISETP.GE.U32.AND P0, PT, R5, UR5, PT ;  /* 0x0000000505007c0c */ /* 0x002fda000bf06070 */
[----:B------:R-:W-:Y:S05]  /*0070*/  @P0 EXIT ;  /* 0x000000000000094d */ /* 0x000fea0003800000 */
[----:B------:R-:W0:Y:S01]  /*0080*/  LDC.64 R2, c[0x0][0x380] ;  /* 0x0000e000ff027b82 */ /* 0x000e220000000a00 */
[----:B------:R-:W1:Y:S01]  /*0090*/  LDCU.64 UR4, c[0x0][0x358] ;  /* 0x00006b00ff0477ac */ /* 0x000e620008000a00 */
[----:B0-----:R-:W-:-:S05]  /*00a0*/  IMAD.WIDE.U32 R2, R5, 0x4, R2 ;  /* 0x0000000405027825 */ /* 0x001fca00078e0002 */
[----:B-1----:R-:W2:Y:S02]  /*00b0*/  LDG.E R0, desc[UR4][R2.64] ;  /* 0x0000000402007981 */ /* 0x002ea4000c1e1900 */
[----:B--2---:R-:W-:-:S05]  /*00c0*/  IADD3 R5, PT, PT, R0, 0x1, RZ ;  /* 0x0000000100057810 */ /* 0x004fca0007ffe0ff */
[----:B------:R-:W-:Y:S01]  /*00d0*/  STG.E desc[UR4][R2.64], R5 ;  /* 0x0000000502007986 */ /* 0x000fe2000c101904 */
[----:B------:R-:W-:Y:S05]  /*00e0*/  EXIT ;  /* 0x000000000000794d */ /* 0x000fea0003800000 */
.L_x_0:
[----:B------:R-:W-:-:S00]  /*00f0*/  BRA `(.L_x_0) ;  /* 0xfffffffc00fc7947 */ /* 0x000fc0000383ffff */
[----:B------:R-:W-:-:S00]  /*0100*/  NOP ;  /* 0x0000000000007918 */ /* 0x000fc00000000000 */
[----:B------:R-:W-:-:S00]  /*0110*/  NOP ;  /* 0x0000000000007918 */ /* 0x000fc00000000000 */
[----:B------:R-:W-:-:S00]  /*0120*/  NOP ;  /* 0x0000000000007918 */ /* 0x000fc00000000000 */
[----:B------:R-:W-:-:S00]  /*0130*/  NOP ;  /* 0x0000000000007918 */ /* 0x000fc00000000000 */
[----:B------:R-:W-:-:S00]  /*0140*/  NOP ;  /* 0x0000000000007918 */ /* 0x000fc00000000000 */
[----:B------:R-:W-:-:S00]  /*0150*/  NOP ;  /* 0x0000000000007918 */ /* 0x000fc00000000000 */
[----:B------:R-:W-:-:S00]  /*0160*/  NOP ;  /* 0x0000000000007918 */ /* 0x000fc00000000000 */
[----:B------:R-:W-:-:S00]  /*0170*/  NOP ;  /* 0x0000000000007918 */ /* 0x000fc00000000000 */
.L_x_1:


//--------------------- .nv.shared.reserved.0     --------------------------
	.section	.nv.shared.reserved.0,"aw",@nobits
	.weak		__nv_reservedSMEM_offset_0_alias
	.size		__nv_reservedSMEM_offset_0_alias, 0, 64
	.other		__nv_reservedSMEM_offset_0_alias,@"STO_CUDA_RESERVED_SHARED STV_DEFAULT"
__nv_reservedSMEM_offset_0_alias:
	.zero		0
	.zero		64


//--------------------- .nv.constant0._Z7dkernelPjj --------------------------
	.section	.nv.constant0._Z7dkernelPjj,"a",@progbits
	.sectionflags	@""
	.align	4
.nv.constant0._Z7dkernelPjj:
	.zero		908


//--------------------- SYMBOLS --------------------------

	.type		.nv.reservedSmem.offset0,@object
	.size		.nv.reservedSmem.offset0,0x4
